	.headerflags	@"EF_CUDA_TEXMODE_UNIFIED EF_CUDA_64BIT_ADDRESS EF_CUDA_ACCELERATORS EF_CUDA_SM90 EF_CUDA_VIRTUAL_SM(EF_CUDA_SM90)"
	.elftype	@"ET_EXEC"


//--------------------- .nv.info                  --------------------------
	.section	.nv.info,"",@"SHT_CUDA_INFO"
	.align	4


	//----- nvinfo : EIATTR_REGCOUNT
	.align		4
        /*0000*/ 	.byte	0x04, 0x2f
        /*0002*/ 	.short	(.L_3 - .L_2)
	.align		4
.L_2:
        /*0004*/ 	.word	index@(triton_poi_fused__native_batch_norm_legit_no_training_convolution_relu_threshold_backward_16)
        /*0008*/ 	.word	0x00000017


	//----- nvinfo : EIATTR_MIN_STACK_SIZE
	.align		4
.L_3:
        /*000c*/ 	.byte	0x04, 0x12
        /*000e*/ 	.short	(.L_5 - .L_4)
	.align		4
.L_4:
        /*0010*/ 	.word	index@(triton_poi_fused__native_batch_norm_legit_no_training_convolution_relu_threshold_backward_16)
        /*0014*/ 	.word	0x00000000


	//----- nvinfo : EIATTR_FRAME_SIZE
	.align		4
.L_5:
        /*0018*/ 	.byte	0x04, 0x11
        /*001a*/ 	.short	(.L_7 - .L_6)
	.align		4
.L_6:
        /*001c*/ 	.word	index@(triton_poi_fused__native_batch_norm_legit_no_training_convolution_relu_threshold_backward_16)
        /*0020*/ 	.word	0x00000000


	//----- nvinfo : EIATTR_MIN_STACK_SIZE
	.align		4
.L_7:
        /*0024*/ 	.byte	0x04, 0x12
        /*0026*/ 	.short	(.L_9 - .L_8)
	.align		4
.L_8:
        /*0028*/ 	.word	index@(triton_poi_fused__native_batch_norm_legit_no_training_convolution_relu_threshold_backward_16)
        /*002c*/ 	.word	0x00000000
.L_9:


//--------------------- .nv.info.triton_poi_fused__native_batch_norm_legit_no_training_convolution_relu_threshold_backward_16 --------------------------
	.section	.nv.info.triton_poi_fused__native_batch_norm_legit_no_training_convolution_relu_threshold_backward_16,"",@"SHT_CUDA_INFO"
	.sectionflags	@""
	.align	4


	//----- nvinfo : EIATTR_CUDA_API_VERSION
	.align		4
        /*0000*/ 	.byte	0x04, 0x37
        /*0002*/ 	.short	(.L_11 - .L_10)
.L_10:
        /*0004*/ 	.word	0x0000007c


	//----- nvinfo : EIATTR_KPARAM_INFO
	.align		4
.L_11:
        /*0008*/ 	.byte	0x04, 0x17
        /*000a*/ 	.short	(.L_13 - .L_12)
.L_12:
        /*000c*/ 	.word	0x00000000
        /*0010*/ 	.short	0x0008
        /*0012*/ 	.short	0x0040
        /*0014*/ 	.byte	0x00, 0xf0, 0x11, 0x00


	//----- nvinfo : EIATTR_KPARAM_INFO
	.align		4
.L_13:
        /*0018*/ 	.byte	0x04, 0x17
        /*001a*/ 	.short	(.L_15 - .L_14)
.L_14:
        /*001c*/ 	.word	0x00000000
        /*0020*/ 	.short	0x0007
        /*0022*/ 	.short	0x0038
        /*0024*/ 	.byte	0x00, 0xf4, 0x21, 0x00


	//----- nvinfo : EIATTR_KPARAM_INFO
	.align		4
.L_15:
        /*0028*/ 	.byte	0x04, 0x17
        /*002a*/ 	.short	(.L_17 - .L_16)
.L_16:
        /*002c*/ 	.word	0x00000000
        /*0030*/ 	.short	0x0006
        /*0032*/ 	.short	0x0030
        /*0034*/ 	.byte	0x00, 0xf4, 0x21, 0x00


	//----- nvinfo : EIATTR_KPARAM_INFO
	.align		4
.L_17:
        /*0038*/ 	.byte	0x04, 0x17
        /*003a*/ 	.short	(.L_19 - .L_18)
.L_18:
        /*003c*/ 	.word	0x00000000
        /*0040*/ 	.short	0x0005
        /*0042*/ 	.short	0x0028
        /*0044*/ 	.byte	0x00, 0xf4, 0x21, 0x00


	//----- nvinfo : EIATTR_KPARAM_INFO
	.align		4
.L_19:
        /*0048*/ 	.byte	0x04, 0x17
        /*004a*/ 	.short	(.L_21 - .L_20)
.L_20:
        /*004c*/ 	.word	0x00000000
        /*0050*/ 	.short	0x0004
        /*0052*/ 	.short	0x0020
        /*0054*/ 	.byte	0x00, 0xf4, 0x21, 0x00


	//----- nvinfo : EIATTR_KPARAM_INFO
	.align		4
.L_21:
        /*0058*/ 	.byte	0x04, 0x17
        /*005a*/ 	.short	(.L_23 - .L_22)
.L_22:
        /*005c*/ 	.word	0x00000000
        /*0060*/ 	.short	0x0003
        /*0062*/ 	.short	0x0018
        /*0064*/ 	.byte	0x00, 0xf4, 0x21, 0x00


	//----- nvinfo : EIATTR_KPARAM_INFO
	.align		4
.L_23:
        /*0068*/ 	.byte	0x04, 0x17
        /*006a*/ 	.short	(.L_25 - .L_24)
.L_24:
        /*006c*/ 	.word	0x00000000
        /*0070*/ 	.short	0x0002
        /*0072*/ 	.short	0x0010
        /*0074*/ 	.byte	0x00, 0xf4, 0x21, 0x00


	//----- nvinfo : EIATTR_KPARAM_INFO
	.align		4
.L_25:
        /*0078*/ 	.byte	0x04, 0x17
        /*007a*/ 	.short	(.L_27 - .L_26)
.L_26:
        /*007c*/ 	.word	0x00000000
        /*0080*/ 	.short	0x0001
        /*0082*/ 	.short	0x0008
        /*0084*/ 	.byte	0x00, 0xf4, 0x21, 0x00


	//----- nvinfo : EIATTR_KPARAM_INFO
	.align		4
.L_27:
        /*0088*/ 	.byte	0x04, 0x17
        /*008a*/ 	.short	(.L_29 - .L_28)
.L_28:
        /*008c*/ 	.word	0x00000000
        /*0090*/ 	.short	0x0000
        /*0092*/ 	.short	0x0000
        /*0094*/ 	.byte	0x00, 0xf4, 0x21, 0x00


	//----- nvinfo : EIATTR_SPARSE_MMA_MASK
	.align		4
.L_29:
        /*0098*/ 	.byte	0x03, 0x50
        /*009a*/ 	.short	0x0000


	//----- nvinfo : EIATTR_MAXREG_COUNT
	.align		4
        /*009c*/ 	.byte	0x03, 0x1b
        /*009e*/ 	.short	0x00ff


	//----- nvinfo : EIATTR_EXIT_INSTR_OFFSETS
	.align		4
        /*00a0*/ 	.byte	0x04, 0x1c
        /*00a2*/ 	.short	(.L_31 - .L_30)


	//   ....[0]....
.L_30:
        /*00a4*/ 	.word	0x000003b0


	//   ....[1]....
        /*00a8*/ 	.word	0x000003d0


	//----- nvinfo : EIATTR_REQNTID
	.align		4
.L_31:
        /*00ac*/ 	.byte	0x04, 0x10
        /*00ae*/ 	.short	(.L_33 - .L_32)
.L_32:
        /*00b0*/ 	.word	0x00000080
        /*00b4*/ 	.word	0x00000001
        /*00b8*/ 	.word	0x00000001


	//----- nvinfo : EIATTR_CBANK_PARAM_SIZE
	.align		4
.L_33:
        /*00bc*/ 	.byte	0x03, 0x19
        /*00be*/ 	.short	0x0044


	//----- nvinfo : EIATTR_PARAM_CBANK
	.align		4
        /*00c0*/ 	.byte	0x04, 0x0a
        /*00c2*/ 	.short	(.L_35 - .L_34)
	.align		4
.L_34:
        /*00c4*/ 	.word	index@(.nv.constant0.triton_poi_fused__native_batch_norm_legit_no_training_convolution_relu_threshold_backward_16)
        /*00c8*/ 	.short	0x0210
        /*00ca*/ 	.short	0x0044


	//----- nvinfo : EIATTR_SW_WAR
	.align		4
.L_35:
        /*00cc*/ 	.byte	0x04, 0x36
        /*00ce*/ 	.short	(.L_37 - .L_36)
.L_36:
        /*00d0*/ 	.word	0x00000008
.L_37:


//--------------------- .nv.callgraph             --------------------------
	.section	.nv.callgraph,"",@"SHT_CUDA_CALLGRAPH"
	.align	4
	.sectionentsize	8
	.align		4
        /*0000*/ 	.word	0x00000000
	.align		4
        /*0004*/ 	.word	0xffffffff
	.align		4
        /*0008*/ 	.word	0x00000000
	.align		4
        /*000c*/ 	.word	0xfffffffe
	.align		4
        /*0010*/ 	.word	0x00000000
	.align		4
        /*0014*/ 	.word	0xfffffffd
	.align		4
        /*0018*/ 	.word	0x00000000
	.align		4
        /*001c*/ 	.word	0xfffffffc


//--------------------- .nv.constant4             --------------------------
	.section	.nv.constant4,"a",@progbits
	.align	8
	.align		8
.nv.constant4:
        /*0000*/ 	.dword	_$_str
	.align		8
        /*0008*/ 	.dword	_$_str_$_2


//--------------------- .text.triton_poi_fused__native_batch_norm_legit_no_training_convolution_relu_threshold_backward_16 --------------------------
	.section	.text.triton_poi_fused__native_batch_norm_legit_no_training_convolution_relu_threshold_backward_16,"ax",@progbits
	.align	128
        .global         triton_poi_fused__native_batch_norm_legit_no_training_convolution_relu_threshold_backward_16
        .type           triton_poi_fused__native_batch_norm_legit_no_training_convolution_relu_threshold_backward_16,@function
        .size           triton_poi_fused__native_batch_norm_legit_no_training_convolution_relu_threshold_backward_16,(.L_x_1 - triton_poi_fused__native_batch_norm_legit_no_training_convolution_relu_threshold_backward_16)
        .other          triton_poi_fused__native_batch_norm_legit_no_training_convolution_relu_threshold_backward_16,@"STO_CUDA_ENTRY STV_DEFAULT"
triton_poi_fused__native_batch_norm_legit_no_training_convolution_relu_threshold_backward_16:
.text.triton_poi_fused__native_batch_norm_legit_no_training_convolution_relu_threshold_backward_16:
[----:B------:R-:W0:Y:S01]  /*0000*/  LDC R1, c[0x0][0x28] ;  /* 0x00000a00ff017b82 */ /* 0x000e220000000800 */
[----:B------:R-:W1:Y:S07]  /*0010*/  S2R R0, SR_TID.X ;  /* 0x0000000000007919 */ /* 0x000e6e0000002100 */
[----:B------:R-:W2:Y:S01]  /*0020*/  LDC.64 R12, c[0x0][0x228] ;  /* 0x00008a00ff0c7b82 */ /* 0x000ea20000000a00 */
[----:B------:R-:W-:Y:S01]  /*0030*/  CS2R R4, SRZ ;  /* 0x0000000000047805 */ /* 0x000fe2000001ff00 */
[----:B------:R-:W-:Y:S01]  /*0040*/  ULDC.64 UR4, c[0x0][0x208] ;  /* 0x0000820000047ab9 */ /* 0x000fe20000000a00 */
[----:B------:R-:W3:Y:S05]  /*0050*/  S2R R3, SR_CTAID.X ;  /* 0x0000000000037919 */ /* 0x000eea0000002500 */
[----:B------:R-:W4:Y:S08]  /*0060*/  LDC.64 R10, c[0x0][0x218] ;  /* 0x00008600ff0a7b82 */ /* 0x000f300000000a00 */
[----:B------:R-:W5:Y:S08]  /*0070*/  LDC.64 R14, c[0x0][0x220] ;  /* 0x00008800ff0e7b82 */ /* 0x000f700000000a00 */
[----:B------:R-:W5:Y:S08]  /*0080*/  LDC.64 R16, c[0x0][0x230] ;  /* 0x00008c00ff107b82 */ /* 0x000f700000000a00 */
[----:B------:R-:W5:Y:S01]  /*0090*/  LDC.64 R6, c[0x0][0x238] ;  /* 0x00008e00ff067b82 */ /* 0x000f620000000a00 */
[----:B-1----:R-:W-:-:S02]  /*00a0*/  LOP3.LUT R0, R0, 0x7f, RZ, 0xc0, !PT ;  /* 0x0000007f00007812 */ /* 0x002fc400078ec0ff */
[----:B------:R-:W-:Y:S02]  /*00b0*/  CS2R R8, SRZ ;  /* 0x0000000000087805 */ /* 0x000fe4000001ff00 */
[----:B---3--:R-:W-:Y:S01]  /*00c0*/  SHF.R.S32.HI R2, RZ, 0x18, R3 ;  /* 0x00000018ff027819 */ /* 0x008fe20000011403 */
[----:B------:R-:W-:Y:S01]  /*00d0*/  ULDC.64 UR6, c[0x0][0x248] ;  /* 0x0000920000067ab9 */ /* 0x000fe20000000a00 */
[----:B------:R-:W-:Y:S02]  /*00e0*/  IMAD R0, R3, 0x80, R0 ;  /* 0x0000008003007824 */ /* 0x000fe400078e0200 */
[----:B------:R-:W-:-:S04]  /*00f0*/  SGXT R3, R2, 0x1 ;  /* 0x000000010203781a */ /* 0x000fc80000000200 */
[----:B------:R-:W-:Y:S02]  /*0100*/  LEA.HI R3, R3, R0, RZ, 0x8 ;  /* 0x0000000003037211 */ /* 0x000fe400078f40ff */
[----:B------:R-:W-:Y:S02]  /*0110*/  ISETP.GE.AND P0, PT, R0, 0x400, PT ;  /* 0x000004000000780c */ /* 0x000fe40003f06270 */
[----:B------:R-:W-:-:S04]  /*0120*/  LOP3.LUT R3, R3, 0xffffff00, RZ, 0xc0, !PT ;  /* 0xffffff0003037812 */ /* 0x000fc800078ec0ff */
[----:B------:R-:W-:Y:S02]  /*0130*/  IADD3 R19, R0, -R3, RZ ;  /* 0x8000000300137210 */ /* 0x000fe40007ffe0ff */
[----:B------:R-:W1:Y:S03]  /*0140*/  LDC.64 R2, c[0x0][0x210] ;  /* 0x00008400ff027b82 */ /* 0x000e660000000a00 */
[----:B--2---:R-:W-:-:S05]  /*0150*/  IMAD.WIDE R12, R19, 0x4, R12 ;  /* 0x00000004130c7825 */ /* 0x004fca00078e020c */
[----:B------:R5:W2:Y:S01]  /*0160*/  @!P0 LDG.E.EL R4, desc[UR4][R12.64] ;  /* 0x000000040c048981 */ /* 0x000aa2000c2e1900 */
[----:B----4-:R-:W-:-:S05]  /*0170*/  IMAD.WIDE R10, R19, 0x4, R10 ;  /* 0x00000004130a7825 */ /* 0x010fca00078e020a */
[----:B------:R3:W4:Y:S01]  /*0180*/  @!P0 LDG.E.EL R8, desc[UR4][R10.64] ;  /* 0x000000040a088981 */ /* 0x000722000c2e1900 */
[----:B-----5:R-:W-:-:S04]  /*0190*/  IMAD.WIDE R12, R19, 0x4, R14 ;  /* 0x00000004130c7825 */ /* 0x020fc800078e020e */
[----:B-1----:R-:W-:Y:S01]  /*01a0*/  IMAD.WIDE R2, R0, 0x4, R2 ;  /* 0x0000000400027825 */ /* 0x002fe200078e0202 */
[----:B------:R-:W5:Y:S04]  /*01b0*/  @!P0 LDG.E.EL R9, desc[UR4][R12.64] ;  /* 0x000000040c098981 */ /* 0x000f68000c2e1900 */
[----:B------:R-:W4:Y:S01]  /*01c0*/  @!P0 LDG.E R5, desc[UR4][R2.64] ;  /* 0x0000000402058981 */ /* 0x000f22000c1e1900 */
[----:B0-----:R-:W-:-:S04]  /*01d0*/  IMAD.WIDE R14, R19, 0x4, R16 ;  /* 0x00000004130e7825 */ /* 0x001fc800078e0210 */
[----:B------:R-:W-:Y:S01]  /*01e0*/  IMAD.WIDE R16, R19, 0x4, R6 ;  /* 0x0000000413107825 */ /* 0x000fe200078e0206 */
[----:B------:R-:W-:Y:S01]  /*01f0*/  CS2R R18, SRZ ;  /* 0x0000000000127805 */ /* 0x000fe2000001ff00 */
[----:B------:R-:W0:Y:S05]  /*0200*/  LDC.64 R6, c[0x0][0x240] ;  /* 0x00009000ff067b82 */ /* 0x000e2a0000000a00 */
[----:B------:R-:W5:Y:S04]  /*0210*/  @!P0 LDG.E.EL R18, desc[UR4][R14.64] ;  /* 0x000000040e128981 */ /* 0x000f68000c2e1900 */
[----:B------:R-:W5:Y:S01]  /*0220*/  @!P0 LDG.E.EL R19, desc[UR4][R16.64] ;  /* 0x0000000410138981 */ /* 0x000f62000c2e1900 */
[----:B---3--:R-:W-:-:S02]  /*0230*/  IMAD.MOV.U32 R11, RZ, RZ, 0x3e800000 ;  /* 0x3e800000ff0b7424 */ /* 0x008fc400078e00ff */
[----:B0-----:R-:W-:-:S04]  /*0240*/  IMAD.WIDE R6, R0, 0x4, R6 ;  /* 0x0000000400067825 */ /* 0x001fc800078e0206 */
[----:B--2---:R-:W-:-:S04]  /*0250*/  FADD R4, R4, 9.9999997473787516356e-06 ;  /* 0x3727c5ac04047421 */ /* 0x004fc80000000000 */
[----:B------:R-:W0:Y:S02]  /*0260*/  MUFU.SQRT R20, R4 ;  /* 0x0000000400147308 */ /* 0x000e240000002000 */
[C---:B0-----:R-:W-:Y:S02]  /*0270*/  FSETP.GT.AND P1, PT, R20.reuse, 8.50705917302346158658e+37, PT ;  /* 0x7e8000001400780b */ /* 0x041fe40003f24000 */
[----:B------:R-:W-:-:S11]  /*0280*/  FSETP.GEU.AND P2, PT, R20, 1.175494350822287508e-38, PT ;  /* 0x008000001400780b */ /* 0x000fd60003f4e000 */
[----:B------:R-:W-:-:S04]  /*0290*/  @P1 FMUL R20, R20, 0.25 ;  /* 0x3e80000014141820 */ /* 0x000fc80000400000 */
[----:B------:R-:W-:-:S06]  /*02a0*/  @!P2 FMUL R20, R20, 16777216 ;  /* 0x4b8000001414a820 */ /* 0x000fcc0000400000 */
[----:B------:R-:W0:Y:S01]  /*02b0*/  MUFU.RCP R20, R20 ;  /* 0x0000001400147308 */ /* 0x000e220000001000 */
[----:B------:R-:W-:Y:S01]  /*02c0*/  FSEL R11, R11, 1, P1 ;  /* 0x3f8000000b0b7808 */ /* 0x000fe20000800000 */
[----:B----4-:R-:W-:-:S04]  /*02d0*/  FADD R8, R8, R5 ;  /* 0x0000000508087221 */ /* 0x010fc80000000000 */
[----:B------:R-:W-:Y:S01]  /*02e0*/  @!P2 FMUL R11, R11, 16777216 ;  /* 0x4b8000000b0ba820 */ /* 0x000fe20000400000 */
[----:B-----5:R-:W-:-:S03]  /*02f0*/  FADD R9, R8, -R9 ;  /* 0x8000000908097221 */ /* 0x020fc60000000000 */
[----:B0-----:R-:W-:-:S04]  /*0300*/  FMUL R4, R20, R11 ;  /* 0x0000000b14047220 */ /* 0x001fc80000400000 */
[----:B------:R-:W-:-:S04]  /*0310*/  FMUL R4, R9, R4 ;  /* 0x0000000409047220 */ /* 0x000fc80000400000 */
[----:B------:R-:W-:-:S05]  /*0320*/  FFMA R4, R4, R18, R19 ;  /* 0x0000001204047223 */ /* 0x000fca0000000013 */
[----:B------:R-:W-:-:S04]  /*0330*/  FSETP.GEU.AND P1, PT, R4, RZ, PT ;  /* 0x000000ff0400720b */ /* 0x000fc80003f2e000 */
[----:B------:R-:W-:Y:S02]  /*0340*/  FSEL R9, R4, RZ, P1 ;  /* 0x000000ff04097208 */ /* 0x000fe40000800000 */
[----:B------:R-:W-:Y:S01]  /*0350*/  IADD3 R4, P1, R0, UR6, RZ ;  /* 0x0000000600047c10 */ /* 0x000fe2000ff3e0ff */
[----:B------:R0:W-:Y:S01]  /*0360*/  @!P0 STG.E desc[UR4][R2.64], R8 ;  /* 0x0000000802008986 */ /* 0x0001e2000c101904 */
[----:B------:R-:W-:Y:S02]  /*0370*/  FSETP.GTU.AND P2, PT, R9, RZ, PT ;  /* 0x000000ff0900720b */ /* 0x000fe40003f4c000 */
[----:B------:R-:W-:Y:S01]  /*0380*/  LEA.HI.X.SX32 R5, R0, UR7, 0x1, P1 ;  /* 0x0000000700057c11 */ /* 0x000fe200088f0eff */
[----:B------:R0:W-:Y:S01]  /*0390*/  @!P0 STG.E desc[UR4][R6.64], R9 ;  /* 0x0000000906008986 */ /* 0x0001e2000c101904 */
[----:B------:R-:W-:Y:S01]  /*03a0*/  SEL R11, RZ, 0x1, P2 ;  /* 0x00000001ff0b7807 */ /* 0x000fe20001000000 */
[----:B0-----:R-:W-:Y:S08]  /*03b0*/  @P0 EXIT ;  /* 0x000000000000094d */ /* 0x001ff00003800000 */
[----:B------:R-:W-:Y:S01]  /*03c0*/  STG.E.U8 desc[UR4][R4.64], R11 ;  /* 0x0000000b04007986 */ /* 0x000fe2000c101104 */
[----:B------:R-:W-:Y:S05]  /*03d0*/  EXIT ;  /* 0x000000000000794d */ /* 0x000fea0003800000 */
.L_x_0:
[----:B------:R-:W-:-:S00]  /*03e0*/  BRA `(.L_x_0) ;  /* 0xfffffffc00fc7947 */ /* 0x000fc0000383ffff */
[----:B------:R-:W-:-:S00]  /*03f0*/  NOP ;  /* 0x0000000000007918 */ /* 0x000fc00000000000 */
        /* <DEDUP_REMOVED lines=8> */
.L_x_1:


//--------------------- .nv.global.init           --------------------------
	.section	.nv.global.init,"aw",@progbits
.nv.global.init:
	.type		_$_str,@object
	.size		_$_str,(_$_str_$_2 - _$_str)
_$_str:
        /*0000*/ 	.byte	0x5f, 0x5f, 0x43, 0x55, 0x44, 0x41, 0x5f, 0x46, 0x54, 0x5a, 0x00
	.type		_$_str_$_2,@object
	.size		_$_str_$_2,(.L_1 - _$_str_$_2)
_$_str_$_2:
        /*000b*/ 	.byte	0x5f, 0x5f, 0x43, 0x55, 0x44, 0x41, 0x5f, 0x50, 0x52, 0x45, 0x43, 0x5f, 0x53, 0x51, 0x52, 0x54
        /*001b*/ 	.byte	0x00
.L_1:


//--------------------- .nv.constant0.triton_poi_fused__native_batch_norm_legit_no_training_convolution_relu_threshold_backward_16 --------------------------
	.section	.nv.constant0.triton_poi_fused__native_batch_norm_legit_no_training_convolution_relu_threshold_backward_16,"a",@progbits
	.sectionflags	@""
	.align	4
.nv.constant0.triton_poi_fused__native_batch_norm_legit_no_training_convolution_relu_threshold_backward_16:
	.zero		596
